//
// Generated by NVIDIA NVVM Compiler
//
// Compiler Build ID: CL-36424714
// Cuda compilation tools, release 13.0, V13.0.88
// Based on NVVM 20.0.0
//

.version 9.0
.target sm_100
.address_size 64

	// .globl	_Z3addiPKfPfi
.extern .shared .align 16 .b8 s_x[];

.visible .entry _Z3addiPKfPfi(
	.param .u32 _Z3addiPKfPfi_param_0,
	.param .u64 .ptr .align 1 _Z3addiPKfPfi_param_1,
	.param .u64 .ptr .align 1 _Z3addiPKfPfi_param_2,
	.param .u32 _Z3addiPKfPfi_param_3
)
{
	.reg .pred 	%p<6>;
	.reg .b32 	%r<14>;
	.reg .b32 	%f<10>;
	.reg .b64 	%rd<11>;

	ld.param.u32 	%r3, [_Z3addiPKfPfi_param_0];
	ld.param.u64 	%rd3, [_Z3addiPKfPfi_param_1];
	ld.param.u64 	%rd2, [_Z3addiPKfPfi_param_2];
	cvta.to.global.u64 	%rd1, %rd3;
	mov.u32 	%r4, %ntid.x;
	mov.u32 	%r6, %ctaid.x;
	mov.u32 	%r7, %tid.x;
	mad.lo.s32 	%r1, %r4, %r6, %r7;
	shl.b32 	%r9, %r7, 2;
	mov.u32 	%r10, s_x;
	add.s32 	%r2, %r10, %r9;
	mov.b32 	%r11, 0;
	st.shared.u32 	[%r2], %r11;
	setp.ge.s32 	%p1, %r1, %r3;
	add.s32 	%r12, %r4, 2;
	setp.ge.u32 	%p2, %r7, %r12;
	or.pred  	%p3, %p1, %p2;
	@%p3 bra 	$L__BB0_6;
	setp.ne.s32 	%p4, %r1, 0;
	@%p4 bra 	$L__BB0_3;
	ld.global.f32 	%f3, [%rd1];
	st.shared.f32 	[%r2], %f3;
	bra.uni 	$L__BB0_6;
$L__BB0_3:
	add.s32 	%r13, %r3, -1;
	setp.ne.s32 	%p5, %r1, %r13;
	@%p5 bra 	$L__BB0_5;
	mul.wide.s32 	%rd6, %r1, 4;
	add.s64 	%rd7, %rd1, %rd6;
	ld.global.f32 	%f2, [%rd7];
	st.shared.f32 	[%r2], %f2;
	bra.uni 	$L__BB0_6;
$L__BB0_5:
	mul.wide.s32 	%rd4, %r1, 4;
	add.s64 	%rd5, %rd1, %rd4;
	ld.global.f32 	%f1, [%rd5+-4];
	st.shared.f32 	[%r2], %f1;
$L__BB0_6:
	cvta.to.global.u64 	%rd8, %rd2;
	bar.sync 	0;
	ld.shared.f32 	%f4, [%r2+8];
	ld.shared.f32 	%f5, [%r2+4];
	add.f32 	%f6, %f5, %f5;
	sub.f32 	%f7, %f6, %f4;
	ld.shared.f32 	%f8, [%r2];
	sub.f32 	%f9, %f7, %f8;
	mul.wide.s32 	%rd9, %r1, 4;
	add.s64 	%rd10, %rd8, %rd9;
	st.global.f32 	[%rd10], %f9;
	ret;

}
	// .globl	_Z4add2iPKfPfi
.visible .entry _Z4add2iPKfPfi(
	.param .u32 _Z4add2iPKfPfi_param_0,
	.param .u64 .ptr .align 1 _Z4add2iPKfPfi_param_1,
	.param .u64 .ptr .align 1 _Z4add2iPKfPfi_param_2,
	.param .u32 _Z4add2iPKfPfi_param_3
)
{
	.reg .pred 	%p<8>;
	.reg .b32 	%r<8>;
	.reg .b32 	%f<23>;
	.reg .b64 	%rd<16>;

	ld.param.u32 	%r3, [_Z4add2iPKfPfi_param_0];
	ld.param.u64 	%rd5, [_Z4add2iPKfPfi_param_1];
	ld.param.u64 	%rd6, [_Z4add2iPKfPfi_param_2];
	cvta.to.global.u64 	%rd1, %rd6;
	cvta.to.global.u64 	%rd2, %rd5;
	mov.u32 	%r4, %ctaid.x;
	mov.u32 	%r5, %ntid.x;
	mov.u32 	%r6, %tid.x;
	mad.lo.s32 	%r1, %r4, %r5, %r6;
	add.s32 	%r2, %r3, -1;
	setp.lt.s32 	%p2, %r1, %r2;
	setp.gt.s32 	%p3, %r1, 0;
	and.pred  	%p1, %p3, %p2;
	mul.wide.u32 	%rd7, %r1, 4;
	add.s64 	%rd3, %rd2, %rd7;
	add.s32 	%r7, %r1, -1;
	mul.wide.u32 	%rd8, %r7, 4;
	add.s64 	%rd4, %rd2, %rd8;
	not.pred 	%p4, %p1;
	@%p4 bra 	$L__BB1_2;
	ld.global.f32 	%f6, [%rd3+4];
	ld.global.f32 	%f7, [%rd3];
	add.f32 	%f8, %f7, %f7;
	sub.f32 	%f9, %f8, %f6;
	ld.global.f32 	%f10, [%rd4];
	sub.f32 	%f11, %f9, %f10;
	add.s64 	%rd10, %rd1, %rd7;
	st.global.f32 	[%rd10], %f11;
	bra.uni 	$L__BB1_4;
$L__BB1_2:
	setp.ne.s32 	%p5, %r1, 0;
	@%p5 bra 	$L__BB1_4;
	ld.global.f32 	%f1, [%rd2+4];
	ld.global.f32 	%f2, [%rd2];
	add.f32 	%f3, %f2, %f2;
	sub.f32 	%f4, %f3, %f1;
	sub.f32 	%f5, %f4, %f2;
	st.global.f32 	[%rd1], %f5;
$L__BB1_4:
	setp.ne.s32 	%p6, %r1, %r2;
	@%p6 bra 	$L__BB1_6;
	mul.wide.s32 	%rd11, %r1, 4;
	add.s64 	%rd12, %rd2, %rd11;
	ld.global.f32 	%f12, [%rd12];
	add.f32 	%f13, %f12, %f12;
	sub.f32 	%f14, %f13, %f12;
	ld.global.f32 	%f15, [%rd12+-4];
	sub.f32 	%f16, %f14, %f15;
	add.s64 	%rd13, %rd1, %rd11;
	st.global.f32 	[%rd13], %f16;
$L__BB1_6:
	@%p4 bra 	$L__BB1_8;
	ld.global.f32 	%f17, [%rd3+4];
	ld.global.f32 	%f18, [%rd3];
	add.f32 	%f19, %f18, %f18;
	sub.f32 	%f20, %f19, %f17;
	ld.global.f32 	%f21, [%rd4];
	sub.f32 	%f22, %f20, %f21;
	add.s64 	%rd15, %rd1, %rd7;
	st.global.f32 	[%rd15], %f22;
$L__BB1_8:
	ret;

}


// ===== COMPILED SASS (sm_100) =====

	.target	sm_100

	.elftype	@"ET_EXEC"


//--------------------- .note.nv.tkinfo           --------------------------
	.section	.note.nv.tkinfo,"",@"SHT_NOTE"
	.sectionflags	@"SHF_NOTE_NV_TKINFO"
	.tkinfo
        /*0018*/ 	.word	0x00000002
        /*0030*/ 	.string	""
        /*0030*/ 	.string	"ptxas"
        /*0030*/ 	.string	"Cuda compilation tools, release 13.0, V13.0.88"
        /*0030*/ 	.string	"Build cuda_13.0.r13.0/compiler.36424714_0"
        /*0030*/ 	.string	"-arch sm_100 -m 64 "



//--------------------- .note.nv.cuinfo           --------------------------
	.section	.note.nv.cuinfo,"",@"SHT_NOTE"
	.sectionflags	@"SHF_NOTE_NV_CUINFO"
        /*0018*/ 	.short	0x0002
        /*001a*/ 	.short	0x0064
        /*001c*/ 	.short	0x0082
	.zero		2


//--------------------- .nv.info                  --------------------------
	.section	.nv.info,"",@"SHT_CUDA_INFO"
	.align	4


	//----- nvinfo : EIATTR_REGCOUNT
	.align		4
        /*0000*/ 	.byte	0x04, 0x2f
        /*0002*/ 	.short	(.L_1 - .L_0)
	.align		4
.L_0:
        /*0004*/ 	.word	index@(_Z3addiPKfPfi)
        /*0008*/ 	.word	0x0000000c


	//----- nvinfo : EIATTR_FRAME_SIZE
	.align		4
.L_1:
        /*000c*/ 	.byte	0x04, 0x11
        /*000e*/ 	.short	(.L_3 - .L_2)
	.align		4
.L_2:
        /*0010*/ 	.word	index@(_Z3addiPKfPfi)
        /*0014*/ 	.word	0x00000000


	//----- nvinfo : EIATTR_REGCOUNT
	.align		4
.L_3:
        /*0018*/ 	.byte	0x04, 0x2f
        /*001a*/ 	.short	(.L_5 - .L_4)
	.align		4
.L_4:
        /*001c*/ 	.word	index@(_Z4add2iPKfPfi)
        /*0020*/ 	.word	0x00000012


	//----- nvinfo : EIATTR_FRAME_SIZE
	.align		4
.L_5:
        /*0024*/ 	.byte	0x04, 0x11
        /*0026*/ 	.short	(.L_7 - .L_6)
	.align		4
.L_6:
        /*0028*/ 	.word	index@(_Z4add2iPKfPfi)
        /*002c*/ 	.word	0x00000000


	//----- nvinfo : EIATTR_MIN_STACK_SIZE
	.align		4
.L_7:
        /*0030*/ 	.byte	0x04, 0x12
        /*0032*/ 	.short	(.L_9 - .L_8)
	.align		4
.L_8:
        /*0034*/ 	.word	index@(_Z4add2iPKfPfi)
        /*0038*/ 	.word	0x00000000


	//----- nvinfo : EIATTR_MIN_STACK_SIZE
	.align		4
.L_9:
        /*003c*/ 	.byte	0x04, 0x12
        /*003e*/ 	.short	(.L_11 - .L_10)
	.align		4
.L_10:
        /*0040*/ 	.word	index@(_Z3addiPKfPfi)
        /*0044*/ 	.word	0x00000000
.L_11:


//--------------------- .nv.compat                --------------------------
	.section	.nv.compat,"",@"SHT_CUDA_COMPAT_INFO"
	.align	4
        /*0000*/ 	.byte	0x02, 0x09, 0x00, 0x00, 0x02, 0x02, 0x01, 0x00, 0x02, 0x05, 0x05, 0x00, 0x03, 0x07, 0x01, 0x01
        /*0010*/ 	.byte	0x02, 0x03, 0x00, 0x00, 0x02, 0x06, 0x01, 0x00, 0x04, 0x0b, 0x08, 0x00, 0x09, 0x00, 0x00, 0x00
        /*0020*/ 	.byte	0x00, 0x00, 0x00, 0x00


//--------------------- .nv.info._Z4add2iPKfPfi   --------------------------
	.section	.nv.info._Z4add2iPKfPfi,"",@"SHT_CUDA_INFO"
	.sectionflags	@""
	.align	4


	//----- nvinfo : EIATTR_CUDA_API_VERSION
	.align		4
        /*0000*/ 	.byte	0x04, 0x37
        /*0002*/ 	.short	(.L_13 - .L_12)
.L_12:
        /*0004*/ 	.word	0x00000082


	//----- nvinfo : EIATTR_KPARAM_INFO
	.align		4
.L_13:
        /*0008*/ 	.byte	0x04, 0x17
        /*000a*/ 	.short	(.L_15 - .L_14)
.L_14:
        /*000c*/ 	.word	0x00000000
        /*0010*/ 	.short	0x0003
        /*0012*/ 	.short	0x0018
        /*0014*/ 	.byte	0x00, 0xf0, 0x11, 0x00


	//----- nvinfo : EIATTR_KPARAM_INFO
	.align		4
.L_15:
        /*0018*/ 	.byte	0x04, 0x17
        /*001a*/ 	.short	(.L_17 - .L_16)
.L_16:
        /*001c*/ 	.word	0x00000000
        /*0020*/ 	.short	0x0002
        /*0022*/ 	.short	0x0010
        /*0024*/ 	.byte	0x00, 0xf5, 0x21, 0x00


	//----- nvinfo : EIATTR_KPARAM_INFO
	.align		4
.L_17:
        /*0028*/ 	.byte	0x04, 0x17
        /*002a*/ 	.short	(.L_19 - .L_18)
.L_18:
        /*002c*/ 	.word	0x00000000
        /*0030*/ 	.short	0x0001
        /*0032*/ 	.short	0x0008
        /*0034*/ 	.byte	0x00, 0xf5, 0x21, 0x00


	//----- nvinfo : EIATTR_KPARAM_INFO
	.align		4
.L_19:
        /*0038*/ 	.byte	0x04, 0x17
        /*003a*/ 	.short	(.L_21 - .L_20)
.L_20:
        /*003c*/ 	.word	0x00000000
        /*0040*/ 	.short	0x0000
        /*0042*/ 	.short	0x0000
        /*0044*/ 	.byte	0x00, 0xf0, 0x11, 0x00


	//----- nvinfo : EIATTR_SPARSE_MMA_MASK
	.align		4
.L_21:
        /*0048*/ 	.byte	0x03, 0x50
        /*004a*/ 	.short	0x0000


	//----- nvinfo : EIATTR_MAXREG_COUNT
	.align		4
        /*004c*/ 	.byte	0x03, 0x1b
        /*004e*/ 	.short	0x00ff


	//----- nvinfo : EIATTR_MERCURY_ISA_VERSION
	.align		4
        /*0050*/ 	.byte	0x03, 0x5f
        /*0052*/ 	.short	0x0101


	//----- nvinfo : EIATTR_VRC_CTA_INIT_COUNT
	.align		4
        /*0054*/ 	.byte	0x02, 0x4a
	.zero		1
	.zero		1


	//----- nvinfo : EIATTR_EXIT_INSTR_OFFSETS
	.align		4
        /*0058*/ 	.byte	0x04, 0x1c
        /*005a*/ 	.short	(.L_23 - .L_22)


	//   ....[0]....
.L_22:
        /*005c*/ 	.word	0x00000320


	//   ....[1]....
        /*0060*/ 	.word	0x000003c0


	//----- nvinfo : EIATTR_CRS_STACK_SIZE
	.align		4
.L_23:
        /*0064*/ 	.byte	0x04, 0x1e
        /*0066*/ 	.short	(.L_25 - .L_24)
.L_24:
        /*0068*/ 	.word	0x00000000


	//----- nvinfo : EIATTR_CBANK_PARAM_SIZE
	.align		4
.L_25:
        /*006c*/ 	.byte	0x03, 0x19
        /*006e*/ 	.short	0x001c


	//----- nvinfo : EIATTR_PARAM_CBANK
	.align		4
        /*0070*/ 	.byte	0x04, 0x0a
        /*0072*/ 	.short	(.L_27 - .L_26)
	.align		4
.L_26:
        /*0074*/ 	.word	index@(.nv.constant0._Z4add2iPKfPfi)
        /*0078*/ 	.short	0x0380
        /*007a*/ 	.short	0x001c


	//----- nvinfo : EIATTR_SW_WAR
	.align		4
.L_27:
        /*007c*/ 	.byte	0x04, 0x36
        /*007e*/ 	.short	(.L_29 - .L_28)
.L_28:
        /*0080*/ 	.word	0x00000008
.L_29:


//--------------------- .nv.info._Z3addiPKfPfi    --------------------------
	.section	.nv.info._Z3addiPKfPfi,"",@"SHT_CUDA_INFO"
	.sectionflags	@""
	.align	4


	//----- nvinfo : EIATTR_CUDA_API_VERSION
	.align		4
        /*0000*/ 	.byte	0x04, 0x37
        /*0002*/ 	.short	(.L_31 - .L_30)
.L_30:
        /*0004*/ 	.word	0x00000082


	//----- nvinfo : EIATTR_KPARAM_INFO
	.align		4
.L_31:
        /*0008*/ 	.byte	0x04, 0x17
        /*000a*/ 	.short	(.L_33 - .L_32)
.L_32:
        /*000c*/ 	.word	0x00000000
        /*0010*/ 	.short	0x0003
        /*0012*/ 	.short	0x0018
        /*0014*/ 	.byte	0x00, 0xf0, 0x11, 0x00


	//----- nvinfo : EIATTR_KPARAM_INFO
	.align		4
.L_33:
        /*0018*/ 	.byte	0x04, 0x17
        /*001a*/ 	.short	(.L_35 - .L_34)
.L_34:
        /*001c*/ 	.word	0x00000000
        /*0020*/ 	.short	0x0002
        /*0022*/ 	.short	0x0010
        /*0024*/ 	.byte	0x00, 0xf5, 0x21, 0x00


	//----- nvinfo : EIATTR_KPARAM_INFO
	.align		4
.L_35:
        /*0028*/ 	.byte	0x04, 0x17
        /*002a*/ 	.short	(.L_37 - .L_36)
.L_36:
        /*002c*/ 	.word	0x00000000
        /*0030*/ 	.short	0x0001
        /*0032*/ 	.short	0x0008
        /*0034*/ 	.byte	0x00, 0xf5, 0x21, 0x00


	//----- nvinfo : EIATTR_KPARAM_INFO
	.align		4
.L_37:
        /*0038*/ 	.byte	0x04, 0x17
        /*003a*/ 	.short	(.L_39 - .L_38)
.L_38:
        /*003c*/ 	.word	0x00000000
        /*0040*/ 	.short	0x0000
        /*0042*/ 	.short	0x0000
        /*0044*/ 	.byte	0x00, 0xf0, 0x11, 0x00


	//----- nvinfo : EIATTR_SPARSE_MMA_MASK
	.align		4
.L_39:
        /*0048*/ 	.byte	0x03, 0x50
        /*004a*/ 	.short	0x0000


	//----- nvinfo : EIATTR_MAXREG_COUNT
	.align		4
        /*004c*/ 	.byte	0x03, 0x1b
        /*004e*/ 	.short	0x00ff


	//----- nvinfo : EIATTR_NUM_BARRIERS
	.align		4
        /*0050*/ 	.byte	0x02, 0x4c
        /*0052*/ 	.byte	0x01
	.zero		1


	//----- nvinfo : EIATTR_MERCURY_ISA_VERSION
	.align		4
        /*0054*/ 	.byte	0x03, 0x5f
        /*0056*/ 	.short	0x0101


	//----- nvinfo : EIATTR_VRC_CTA_INIT_COUNT
	.align		4
        /*0058*/ 	.byte	0x02, 0x4a
	.zero		1
	.zero		1


	//----- nvinfo : EIATTR_EXIT_INSTR_OFFSETS
	.align		4
        /*005c*/ 	.byte	0x04, 0x1c
        /*005e*/ 	.short	(.L_41 - .L_40)


	//   ....[0]....
.L_40:
        /*0060*/ 	.word	0x000002a0


	//----- nvinfo : EIATTR_CRS_STACK_SIZE
	.align		4
.L_41:
        /*0064*/ 	.byte	0x04, 0x1e
        /*0066*/ 	.short	(.L_43 - .L_42)
.L_42:
        /*0068*/ 	.word	0x00000000


	//----- nvinfo : EIATTR_CBANK_PARAM_SIZE
	.align		4
.L_43:
        /*006c*/ 	.byte	0x03, 0x19
        /*006e*/ 	.short	0x001c


	//----- nvinfo : EIATTR_PARAM_CBANK
	.align		4
        /*0070*/ 	.byte	0x04, 0x0a
        /*0072*/ 	.short	(.L_45 - .L_44)
	.align		4
.L_44:
        /*0074*/ 	.word	index@(.nv.constant0._Z3addiPKfPfi)
        /*0078*/ 	.short	0x0380
        /*007a*/ 	.short	0x001c


	//----- nvinfo : EIATTR_SW_WAR
	.align		4
.L_45:
        /*007c*/ 	.byte	0x04, 0x36
        /*007e*/ 	.short	(.L_47 - .L_46)
.L_46:
        /*0080*/ 	.word	0x00000008
.L_47:


//--------------------- .nv.callgraph             --------------------------
	.section	.nv.callgraph,"",@"SHT_CUDA_CALLGRAPH"
	.align	4
	.sectionentsize	8
	.align		4
        /*0000*/ 	.word	0x00000000
	.align		4
        /*0004*/ 	.word	0xffffffff
	.align		4
        /*0008*/ 	.word	0x00000000
	.align		4
        /*000c*/ 	.word	0xfffffffe
	.align		4
        /*0010*/ 	.word	0x00000000
	.align		4
        /*0014*/ 	.word	0xfffffffd
	.align		4
        /*0018*/ 	.word	0x00000000
	.align		4
        /*001c*/ 	.word	0xfffffffc


//--------------------- .text._Z4add2iPKfPfi      --------------------------
	.section	.text._Z4add2iPKfPfi,"ax",@progbits
	.align	128
        .global         _Z4add2iPKfPfi
        .type           _Z4add2iPKfPfi,@function
        .size           _Z4add2iPKfPfi,(.L_x_10 - _Z4add2iPKfPfi)
        .other          _Z4add2iPKfPfi,@"STO_CUDA_ENTRY STV_DEFAULT"
_Z4add2iPKfPfi:
.text._Z4add2iPKfPfi:
[----:B------:R-:W-:Y:S01]  /*0000*/  LDC R1, c[0x0][0x37c] ;  /* 0x0000df00ff017b82 */ /* 0x000fe20000000800 */
[----:B------:R-:W0:Y:S07]  /*0010*/  S2R R0, SR_TID.X ;  /* 0x0000000000007919 */ /* 0x000e2e0000002100 */
[----:B------:R-:W0:Y:S01]  /*0020*/  S2UR UR5, SR_CTAID.X ;  /* 0x00000000000579c3 */ /* 0x000e220000002500 */
[----:B------:R-:W1:Y:S01]  /*0030*/  LDCU UR4, c[0x0][0x380] ;  /* 0x00007000ff0477ac */ /* 0x000e620008000800 */
[----:B------:R-:W-:Y:S01]  /*0040*/  BSSY.RECONVERGENT B0, `(.L_x_0) ;  /* 0x0000020000007945 */ /* 0x000fe20003800200 */
[----:B------:R-:W2:Y:S05]  /*0050*/  LDCU.64 UR6, c[0x0][0x358] ;  /* 0x00006b00ff0677ac */ /* 0x000eaa0008000a00 */
[----:B------:R-:W0:Y:S08]  /*0060*/  LDC R9, c[0x0][0x360] ;  /* 0x0000d800ff097b82 */ /* 0x000e300000000800 */
[----:B------:R-:W3:Y:S01]  /*0070*/  LDC.64 R6, c[0x0][0x388] ;  /* 0x0000e200ff067b82 */ /* 0x000ee20000000a00 */
[----:B-1----:R-:W-:Y:S01]  /*0080*/  UIADD3 UR4, UPT, UPT, UR4, -0x1, URZ ;  /* 0xffffffff04047890 */ /* 0x002fe2000fffe0ff */
[----:B0-----:R-:W-:-:S05]  /*0090*/  IMAD R9, R9, UR5, R0 ;  /* 0x0000000509097c24 */ /* 0x001fca000f8e0200 */
[C---:B------:R-:W-:Y:S02]  /*00a0*/  ISETP.GE.AND P0, PT, R9.reuse, UR4, PT ;  /* 0x0000000409007c0c */ /* 0x040fe4000bf06270 */
[C---:B------:R-:W-:Y:S01]  /*00b0*/  IADD3 R5, PT, PT, R9.reuse, -0x1, RZ ;  /* 0xffffffff09057810 */ /* 0x040fe20007ffe0ff */
[C---:B---3--:R-:W-:Y:S01]  /*00c0*/  IMAD.WIDE.U32 R2, R9.reuse, 0x4, R6 ;  /* 0x0000000409027825 */ /* 0x048fe200078e0006 */
[----:B------:R-:W-:-:S03]  /*00d0*/  ISETP.GT.AND P0, PT, R9, RZ, !P0 ;  /* 0x000000ff0900720c */ /* 0x000fc60004704270 */
[----:B------:R-:W-:-:S10]  /*00e0*/  IMAD.WIDE.U32 R4, R5, 0x4, R6 ;  /* 0x0000000405047825 */ /* 0x000fd400078e0006 */
[----:B--2---:R-:W-:Y:S05]  /*00f0*/  @!P0 BRA `(.L_x_1) ;  /* 0x0000000000288947 */ /* 0x004fea0003800000 */
[----:B------:R-:W2:Y:S01]  /*0100*/  LDG.E R8, desc[UR6][R2.64] ;  /* 0x0000000602087981 */ /* 0x000ea2000c1e1900 */
[----:B------:R-:W0:Y:S03]  /*0110*/  LDC.64 R10, c[0x0][0x390] ;  /* 0x0000e400ff0a7b82 */ /* 0x000e260000000a00 */
[----:B------:R-:W3:Y:S04]  /*0120*/  LDG.E R0, desc[UR6][R2.64+0x4] ;  /* 0x0000040602007981 */ /* 0x000ee8000c1e1900 */
[----:B------:R-:W4:Y:S01]  /*0130*/  LDG.E R15, desc[UR6][R4.64] ;  /* 0x00000006040f7981 */ /* 0x000f22000c1e1900 */
[----:B0-----:R-:W-:-:S04]  /*0140*/  IMAD.WIDE.U32 R10, R9, 0x4, R10 ;  /* 0x00000004090a7825 */ /* 0x001fc800078e000a */
[----:B--2---:R-:W-:-:S04]  /*0150*/  FADD R13, R8, R8 ;  /* 0x00000008080d7221 */ /* 0x004fc80000000000 */
[----:B---3--:R-:W-:-:S04]  /*0160*/  FADD R0, -R0, R13 ;  /* 0x0000000d00007221 */ /* 0x008fc80000000100 */
[----:B----4-:R-:W-:-:S05]  /*0170*/  FADD R15, R0, -R15 ;  /* 0x8000000f000f7221 */ /* 0x010fca0000000000 */
[----:B------:R1:W-:Y:S01]  /*0180*/  STG.E desc[UR6][R10.64], R15 ;  /* 0x0000000f0a007986 */ /* 0x0003e2000c101906 */
[----:B------:R-:W-:Y:S05]  /*0190*/  BRA `(.L_x_2) ;  /* 0x0000000000287947 */ /* 0x000fea0003800000 */
.L_x_1:
[----:B------:R-:W-:-:S13]  /*01a0*/  ISETP.NE.AND P1, PT, R9, RZ, PT ;  /* 0x000000ff0900720c */ /* 0x000fda0003f25270 */
[----:B------:R-:W-:Y:S05]  /*01b0*/  @P1 BRA `(.L_x_2) ;  /* 0x0000000000201947 */ /* 0x000fea0003800000 */
[----:B------:R-:W0:Y:S02]  /*01c0*/  LDC.64 R12, c[0x0][0x388] ;  /* 0x0000e200ff0c7b82 */ /* 0x000e240000000a00 */
[----:B0-----:R-:W2:Y:S04]  /*01d0*/  LDG.E R8, desc[UR6][R12.64] ;  /* 0x000000060c087981 */ /* 0x001ea8000c1e1900 */
[----:B------:R-:W3:Y:S02]  /*01e0*/  LDG.E R0, desc[UR6][R12.64+0x4] ;  /* 0x000004060c007981 */ /* 0x000ee4000c1e1900 */
[----:B------:R-:W0:Y:S01]  /*01f0*/  LDC.64 R10, c[0x0][0x390] ;  /* 0x0000e400ff0a7b82 */ /* 0x000e220000000a00 */
[----:B--2---:R-:W-:-:S04]  /*0200*/  FADD R15, R8, R8 ;  /* 0x00000008080f7221 */ /* 0x004fc80000000000 */
[----:B---3--:R-:W-:-:S04]  /*0210*/  FADD R15, -R0, R15 ;  /* 0x0000000f000f7221 */ /* 0x008fc80000000100 */
[----:B------:R-:W-:-:S05]  /*0220*/  FADD R15, -R8, R15 ;  /* 0x0000000f080f7221 */ /* 0x000fca0000000100 */
[----:B0-----:R0:W-:Y:S02]  /*0230*/  STG.E desc[UR6][R10.64], R15 ;  /* 0x0000000f0a007986 */ /* 0x0011e4000c101906 */
.L_x_2:
[----:B------:R-:W-:Y:S05]  /*0240*/  BSYNC.RECONVERGENT B0 ;  /* 0x0000000000007941 */ /* 0x000fea0003800200 */
.L_x_0:
[----:B------:R-:W-:Y:S01]  /*0250*/  ISETP.NE.AND P1, PT, R9, UR4, PT ;  /* 0x0000000409007c0c */ /* 0x000fe2000bf25270 */
[----:B------:R-:W-:-:S12]  /*0260*/  BSSY.RECONVERGENT B0, `(.L_x_3) ;  /* 0x000000b000007945 */ /* 0x000fd80003800200 */
[----:B------:R-:W-:Y:S05]  /*0270*/  @P1 BRA `(.L_x_4) ;  /* 0x0000000000241947 */ /* 0x000fea0003800000 */
[C---:B------:R-:W-:Y:S01]  /*0280*/  IMAD.WIDE R6, R9.reuse, 0x4, R6 ;  /* 0x0000000409067825 */ /* 0x040fe200078e0206 */
[----:B01----:R-:W0:Y:S04]  /*0290*/  LDC.64 R10, c[0x0][0x390] ;  /* 0x0000e400ff0a7b82 */ /* 0x003e280000000a00 */
[----:B------:R-:W2:Y:S04]  /*02a0*/  LDG.E R0, desc[UR6][R6.64] ;  /* 0x0000000606007981 */ /* 0x000ea8000c1e1900 */
[----:B------:R-:W3:Y:S01]  /*02b0*/  LDG.E R8, desc[UR6][R6.64+-0x4] ;  /* 0xfffffc0606087981 */ /* 0x000ee2000c1e1900 */
[----:B0-----:R-:W-:-:S04]  /*02c0*/  IMAD.WIDE R10, R9, 0x4, R10 ;  /* 0x00000004090a7825 */ /* 0x001fc800078e020a */
[----:B--2---:R-:W-:-:S04]  /*02d0*/  FADD R13, R0, R0 ;  /* 0x00000000000d7221 */ /* 0x004fc80000000000 */
[----:B------:R-:W-:-:S04]  /*02e0*/  FADD R13, -R0, R13 ;  /* 0x0000000d000d7221 */ /* 0x000fc80000000100 */
[----:B---3--:R-:W-:-:S05]  /*02f0*/  FADD R13, R13, -R8 ;  /* 0x800000080d0d7221 */ /* 0x008fca0000000000 */
[----:B------:R2:W-:Y:S02]  /*0300*/  STG.E desc[UR6][R10.64], R13 ;  /* 0x0000000d0a007986 */ /* 0x0005e4000c101906 */
.L_x_4:
[----:B------:R-:W-:Y:S05]  /*0310*/  BSYNC.RECONVERGENT B0 ;  /* 0x0000000000007941 */ /* 0x000fea0003800200 */
.L_x_3:
[----:B------:R-:W-:Y:S05]  /*0320*/  @!P0 EXIT ;  /* 0x000000000000894d */ /* 0x000fea0003800000 */
[----:B------:R-:W0:Y:S01]  /*0330*/  LDG.E R8, desc[UR6][R2.64] ;  /* 0x0000000602087981 */ /* 0x000e22000c1e1900 */
[----:B------:R-:W3:Y:S03]  /*0340*/  LDC.64 R6, c[0x0][0x390] ;  /* 0x0000e400ff067b82 */ /* 0x000ee60000000a00 */
[----:B------:R-:W4:Y:S04]  /*0350*/  LDG.E R0, desc[UR6][R2.64+0x4] ;  /* 0x0000040602007981 */ /* 0x000f28000c1e1900 */
[----:B------:R-:W5:Y:S01]  /*0360*/  LDG.E R5, desc[UR6][R4.64] ;  /* 0x0000000604057981 */ /* 0x000f62000c1e1900 */
[----:B---3--:R-:W-:-:S04]  /*0370*/  IMAD.WIDE.U32 R6, R9, 0x4, R6 ;  /* 0x0000000409067825 */ /* 0x008fc800078e0006 */
[----:B012---:R-:W-:-:S04]  /*0380*/  FADD R11, R8, R8 ;  /* 0x00000008080b7221 */ /* 0x007fc80000000000 */
[----:B----4-:R-:W-:-:S04]  /*0390*/  FADD R0, -R0, R11 ;  /* 0x0000000b00007221 */ /* 0x010fc80000000100 */
[----:B-----5:R-:W-:-:S05]  /*03a0*/  FADD R9, R0, -R5 ;  /* 0x8000000500097221 */ /* 0x020fca0000000000 */
[----:B------:R-:W-:Y:S01]  /*03b0*/  STG.E desc[UR6][R6.64], R9 ;  /* 0x0000000906007986 */ /* 0x000fe2000c101906 */
[----:B------:R-:W-:Y:S05]  /*03c0*/  EXIT ;  /* 0x000000000000794d */ /* 0x000fea0003800000 */
.L_x_5:
[----:B------:R-:W-:-:S00]  /*03d0*/  BRA `(.L_x_5) ;  /* 0xfffffffc00fc7947 */ /* 0x000fc0000383ffff */
[----:B------:R-:W-:-:S00]  /*03e0*/  NOP ;  /* 0x0000000000007918 */ /* 0x000fc00000000000 */
        /* <DEDUP_REMOVED lines=9> */
.L_x_10:


//--------------------- .text._Z3addiPKfPfi       --------------------------
	.section	.text._Z3addiPKfPfi,"ax",@progbits
	.align	128
        .global         _Z3addiPKfPfi
        .type           _Z3addiPKfPfi,@function
        .size           _Z3addiPKfPfi,(.L_x_11 - _Z3addiPKfPfi)
        .other          _Z3addiPKfPfi,@"STO_CUDA_ENTRY STV_DEFAULT"
_Z3addiPKfPfi:
.text._Z3addiPKfPfi:
[----:B------:R-:W-:Y:S01]  /*0000*/  LDC R1, c[0x0][0x37c] ;  /* 0x0000df00ff017b82 */ /* 0x000fe20000000800 */
[----:B------:R-:W0:Y:S07]  /*0010*/  S2R R2, SR_TID.X ;  /* 0x0000000000027919 */ /* 0x000e2e0000002100 */
[----:B------:R-:W1:Y:S01]  /*0020*/  S2UR UR5, SR_CgaCtaId ;  /* 0x00000000000579c3 */ /* 0x000e620000008800 */
[----:B------:R-:W2:Y:S01]  /*0030*/  LDCU UR8, c[0x0][0x360] ;  /* 0x00006c00ff0877ac */ /* 0x000ea20008000800 */
[----:B------:R-:W-:Y:S01]  /*0040*/  BSSY.RECONVERGENT B0, `(.L_x_6) ;  /* 0x000001b000007945 */ /* 0x000fe20003800200 */
[----:B------:R-:W3:Y:S01]  /*0050*/  S2R R5, SR_CTAID.X ;  /* 0x0000000000057919 */ /* 0x000ee20000002500 */
[----:B------:R-:W-:Y:S01]  /*0060*/  UMOV UR4, 0x400 ;  /* 0x0000040000047882 */ /* 0x000fe20000000000 */
[----:B------:R-:W4:Y:S01]  /*0070*/  LDCU.64 UR6, c[0x0][0x358] ;  /* 0x00006b00ff0677ac */ /* 0x000f220008000a00 */
[----:B-1----:R-:W-:Y:S01]  /*0080*/  ULEA UR4, UR5, UR4, 0x18 ;  /* 0x0000000405047291 */ /* 0x002fe2000f8ec0ff */
[----:B------:R-:W1:Y:S05]  /*0090*/  LDCU UR5, c[0x0][0x380] ;  /* 0x00007000ff0577ac */ /* 0x000e6a0008000800 */
[----:B0-----:R-:W-:Y:S01]  /*00a0*/  LEA R0, R2, UR4, 0x2 ;  /* 0x0000000402007c11 */ /* 0x001fe2000f8e10ff */
[----:B--2---:R-:W-:-:S02]  /*00b0*/  UIADD3 UR4, UPT, UPT, UR8, 0x2, URZ ;  /* 0x0000000208047890 */ /* 0x004fc4000fffe0ff */
[----:B---3--:R-:W-:Y:S02]  /*00c0*/  IMAD R5, R5, UR8, R2 ;  /* 0x0000000805057c24 */ /* 0x008fe4000f8e0202 */
[----:B------:R0:W-:Y:S02]  /*00d0*/  STS [R0], RZ ;  /* 0x000000ff00007388 */ /* 0x0001e40000000800 */
[----:B------:R-:W-:-:S04]  /*00e0*/  ISETP.GE.U32.AND P0, PT, R2, UR4, PT ;  /* 0x0000000402007c0c */ /* 0x000fc8000bf06070 */
[----:B-1----:R-:W-:-:S13]  /*00f0*/  ISETP.GE.OR P0, PT, R5, UR5, P0 ;  /* 0x0000000505007c0c */ /* 0x002fda0008706670 */
[----:B0---4-:R-:W-:Y:S05]  /*0100*/  @P0 BRA `(.L_x_7) ;  /* 0x0000000000380947 */ /* 0x011fea0003800000 */
[----:B------:R-:W-:-:S13]  /*0110*/  ISETP.NE.AND P0, PT, R5, RZ, PT ;  /* 0x000000ff0500720c */ /* 0x000fda0003f05270 */
[----:B------:R-:W-:Y:S05]  /*0120*/  @P0 BRA `(.L_x_8) ;  /* 0x0000000000100947 */ /* 0x000fea0003800000 */
[----:B------:R-:W0:Y:S02]  /*0130*/  LDC.64 R2, c[0x0][0x388] ;  /* 0x0000e200ff027b82 */ /* 0x000e240000000a00 */
[----:B0-----:R-:W2:Y:S04]  /*0140*/  LDG.E R3, desc[UR6][R2.64] ;  /* 0x0000000602037981 */ /* 0x001ea8000c1e1900 */
[----:B--2---:R0:W-:Y:S01]  /*0150*/  STS [R0], R3 ;  /* 0x0000000300007388 */ /* 0x0041e20000000800 */
[----:B------:R-:W-:Y:S05]  /*0160*/  BRA `(.L_x_7) ;  /* 0x0000000000207947 */ /* 0x000fea0003800000 */
.L_x_8:
[----:B------:R-:W0:Y:S01]  /*0170*/  LDC.64 R2, c[0x0][0x388] ;  /* 0x0000e200ff027b82 */ /* 0x000e220000000a00 */
[----:B------:R-:W-:-:S06]  /*0180*/  UIADD3 UR4, UPT, UPT, UR5, -0x1, URZ ;  /* 0xffffffff05047890 */ /* 0x000fcc000fffe0ff */
[C---:B------:R-:W-:Y:S01]  /*0190*/  ISETP.NE.AND P0, PT, R5.reuse, UR4, PT ;  /* 0x0000000405007c0c */ /* 0x040fe2000bf05270 */
[----:B0-----:R-:W-:-:S12]  /*01a0*/  IMAD.WIDE R2, R5, 0x4, R2 ;  /* 0x0000000405027825 */ /* 0x001fd800078e0202 */
[----:B------:R-:W2:Y:S04]  /*01b0*/  @!P0 LDG.E R7, desc[UR6][R2.64] ;  /* 0x0000000602078981 */ /* 0x000ea8000c1e1900 */
[----:B------:R-:W3:Y:S04]  /*01c0*/  @P0 LDG.E R9, desc[UR6][R2.64+-0x4] ;  /* 0xfffffc0602090981 */ /* 0x000ee8000c1e1900 */
[----:B--2---:R1:W-:Y:S04]  /*01d0*/  @!P0 STS [R0], R7 ;  /* 0x0000000700008388 */ /* 0x0043e80000000800 */
[----:B---3--:R1:W-:Y:S02]  /*01e0*/  @P0 STS [R0], R9 ;  /* 0x0000000900000388 */ /* 0x0083e40000000800 */
.L_x_7:
[----:B------:R-:W-:Y:S05]  /*01f0*/  BSYNC.RECONVERGENT B0 ;  /* 0x0000000000007941 */ /* 0x000fea0003800200 */
.L_x_6:
[----:B------:R-:W-:Y:S08]  /*0200*/  BAR.SYNC.DEFER_BLOCKING 0x0 ;  /* 0x0000000000007b1d */ /* 0x000ff00000010000 */
[----:B0-----:R-:W0:Y:S01]  /*0210*/  LDC.64 R2, c[0x0][0x390] ;  /* 0x0000e400ff027b82 */ /* 0x001e220000000a00 */
[----:B------:R-:W2:Y:S04]  /*0220*/  LDS R6, [R0+0x4] ;  /* 0x0000040000067984 */ /* 0x000ea80000000800 */
[----:B------:R-:W3:Y:S01]  /*0230*/  LDS R4, [R0+0x8] ;  /* 0x0000080000047984 */ /* 0x000ee20000000800 */
[----:B0-----:R-:W-:-:S03]  /*0240*/  IMAD.WIDE R2, R5, 0x4, R2 ;  /* 0x0000000405027825 */ /* 0x001fc600078e0202 */
[----:B-1----:R-:W0:Y:S01]  /*0250*/  LDS R9, [R0] ;  /* 0x0000000000097984 */ /* 0x002e220000000800 */
[----:B--2---:R-:W-:-:S04]  /*0260*/  FADD R7, R6, R6 ;  /* 0x0000000606077221 */ /* 0x004fc80000000000 */
[----:B---3--:R-:W-:-:S04]  /*0270*/  FADD R4, -R4, R7 ;  /* 0x0000000704047221 */ /* 0x008fc80000000100 */
[----:B0-----:R-:W-:-:S05]  /*0280*/  FADD R9, R4, -R9 ;  /* 0x8000000904097221 */ /* 0x001fca0000000000 */
[----:B------:R-:W-:Y:S01]  /*0290*/  STG.E desc[UR6][R2.64], R9 ;  /* 0x0000000902007986 */ /* 0x000fe2000c101906 */
[----:B------:R-:W-:Y:S05]  /*02a0*/  EXIT ;  /* 0x000000000000794d */ /* 0x000fea0003800000 */
.L_x_9:
        /* <DEDUP_REMOVED lines=13> */
.L_x_11:


//--------------------- .nv.shared._Z4add2iPKfPfi --------------------------
	.section	.nv.shared._Z4add2iPKfPfi,"aw",@nobits
	.sectionflags	@""
	.align	16
	.zero		1024


//--------------------- .nv.shared.reserved.0     --------------------------
	.section	.nv.shared.reserved.0,"aw",@nobits
	.weak		__nv_reservedSMEM_offset_0_alias
	.size		__nv_reservedSMEM_offset_0_alias, 0, 64
	.other		__nv_reservedSMEM_offset_0_alias,@"STO_CUDA_RESERVED_SHARED STV_DEFAULT"
__nv_reservedSMEM_offset_0_alias:
	.zero		0
	.zero		64


//--------------------- .nv.shared._Z3addiPKfPfi  --------------------------
	.section	.nv.shared._Z3addiPKfPfi,"aw",@nobits
	.sectionflags	@""
	.align	16
	.zero		1024


//--------------------- .nv.constant0._Z4add2iPKfPfi --------------------------
	.section	.nv.constant0._Z4add2iPKfPfi,"a",@progbits
	.sectionflags	@""
	.align	4
.nv.constant0._Z4add2iPKfPfi:
	.zero		924


//--------------------- .nv.constant0._Z3addiPKfPfi --------------------------
	.section	.nv.constant0._Z3addiPKfPfi,"a",@progbits
	.sectionflags	@""
	.align	4
.nv.constant0._Z3addiPKfPfi:
	.zero		924


//--------------------- SYMBOLS --------------------------

	.type		.nv.reservedSmem.offset0,@object
	.size		.nv.reservedSmem.offset0,0x4
	.type		.nv.reservedSmem.cap,@object
	.size		.nv.reservedSmem.cap,0x4
